	.headerflags	@"EF_CUDA_TEXMODE_UNIFIED EF_CUDA_64BIT_ADDRESS EF_CUDA_ACCELERATORS EF_CUDA_SM90 EF_CUDA_VIRTUAL_SM(EF_CUDA_SM90)"
	.elftype	@"ET_EXEC"


//--------------------- .nv.info                  --------------------------
	.section	.nv.info,"",@"SHT_CUDA_INFO"
	.align	4


	//----- nvinfo : EIATTR_REGCOUNT
	.align		4
        /*0000*/ 	.byte	0x04, 0x2f
        /*0002*/ 	.short	(.L_3 - .L_2)
	.align		4
.L_2:
        /*0004*/ 	.word	index@(triton_poi_fused__native_batch_norm_legit_no_training_add_relu_14)
        /*0008*/ 	.word	0x0000001e


	//----- nvinfo : EIATTR_MIN_STACK_SIZE
	.align		4
.L_3:
        /*000c*/ 	.byte	0x04, 0x12
        /*000e*/ 	.short	(.L_5 - .L_4)
	.align		4
.L_4:
        /*0010*/ 	.word	index@(triton_poi_fused__native_batch_norm_legit_no_training_add_relu_14)
        /*0014*/ 	.word	0x00000000


	//----- nvinfo : EIATTR_FRAME_SIZE
	.align		4
.L_5:
        /*0018*/ 	.byte	0x04, 0x11
        /*001a*/ 	.short	(.L_7 - .L_6)
	.align		4
.L_6:
        /*001c*/ 	.word	index@(triton_poi_fused__native_batch_norm_legit_no_training_add_relu_14)
        /*0020*/ 	.word	0x00000000


	//----- nvinfo : EIATTR_MIN_STACK_SIZE
	.align		4
.L_7:
        /*0024*/ 	.byte	0x04, 0x12
        /*0026*/ 	.short	(.L_9 - .L_8)
	.align		4
.L_8:
        /*0028*/ 	.word	index@(triton_poi_fused__native_batch_norm_legit_no_training_add_relu_14)
        /*002c*/ 	.word	0x00000000
.L_9:


//--------------------- .nv.info.triton_poi_fused__native_batch_norm_legit_no_training_add_relu_14 --------------------------
	.section	.nv.info.triton_poi_fused__native_batch_norm_legit_no_training_add_relu_14,"",@"SHT_CUDA_INFO"
	.sectionflags	@""
	.align	4


	//----- nvinfo : EIATTR_CUDA_API_VERSION
	.align		4
        /*0000*/ 	.byte	0x04, 0x37
        /*0002*/ 	.short	(.L_11 - .L_10)
.L_10:
        /*0004*/ 	.word	0x0000007c


	//----- nvinfo : EIATTR_KPARAM_INFO
	.align		4
.L_11:
        /*0008*/ 	.byte	0x04, 0x17
        /*000a*/ 	.short	(.L_13 - .L_12)
.L_12:
        /*000c*/ 	.word	0x00000000
        /*0010*/ 	.short	0x0008
        /*0012*/ 	.short	0x0040
        /*0014*/ 	.byte	0x00, 0xf0, 0x11, 0x00


	//----- nvinfo : EIATTR_KPARAM_INFO
	.align		4
.L_13:
        /*0018*/ 	.byte	0x04, 0x17
        /*001a*/ 	.short	(.L_15 - .L_14)
.L_14:
        /*001c*/ 	.word	0x00000000
        /*0020*/ 	.short	0x0007
        /*0022*/ 	.short	0x0038
        /*0024*/ 	.byte	0x00, 0xf4, 0x21, 0x00


	//----- nvinfo : EIATTR_KPARAM_INFO
	.align		4
.L_15:
        /*0028*/ 	.byte	0x04, 0x17
        /*002a*/ 	.short	(.L_17 - .L_16)
.L_16:
        /*002c*/ 	.word	0x00000000
        /*0030*/ 	.short	0x0006
        /*0032*/ 	.short	0x0030
        /*0034*/ 	.byte	0x00, 0xf4, 0x21, 0x00


	//----- nvinfo : EIATTR_KPARAM_INFO
	.align		4
.L_17:
        /*0038*/ 	.byte	0x04, 0x17
        /*003a*/ 	.short	(.L_19 - .L_18)
.L_18:
        /*003c*/ 	.word	0x00000000
        /*0040*/ 	.short	0x0005
        /*0042*/ 	.short	0x0028
        /*0044*/ 	.byte	0x00, 0xf4, 0x21, 0x00


	//----- nvinfo : EIATTR_KPARAM_INFO
	.align		4
.L_19:
        /*0048*/ 	.byte	0x04, 0x17
        /*004a*/ 	.short	(.L_21 - .L_20)
.L_20:
        /*004c*/ 	.word	0x00000000
        /*0050*/ 	.short	0x0004
        /*0052*/ 	.short	0x0020
        /*0054*/ 	.byte	0x00, 0xf4, 0x21, 0x00


	//----- nvinfo : EIATTR_KPARAM_INFO
	.align		4
.L_21:
        /*0058*/ 	.byte	0x04, 0x17
        /*005a*/ 	.short	(.L_23 - .L_22)
.L_22:
        /*005c*/ 	.word	0x00000000
        /*0060*/ 	.short	0x0003
        /*0062*/ 	.short	0x0018
        /*0064*/ 	.byte	0x00, 0xf4, 0x21, 0x00


	//----- nvinfo : EIATTR_KPARAM_INFO
	.align		4
.L_23:
        /*0068*/ 	.byte	0x04, 0x17
        /*006a*/ 	.short	(.L_25 - .L_24)
.L_24:
        /*006c*/ 	.word	0x00000000
        /*0070*/ 	.short	0x0002
        /*0072*/ 	.short	0x0010
        /*0074*/ 	.byte	0x00, 0xf4, 0x21, 0x00


	//----- nvinfo : EIATTR_KPARAM_INFO
	.align		4
.L_25:
        /*0078*/ 	.byte	0x04, 0x17
        /*007a*/ 	.short	(.L_27 - .L_26)
.L_26:
        /*007c*/ 	.word	0x00000000
        /*0080*/ 	.short	0x0001
        /*0082*/ 	.short	0x0008
        /*0084*/ 	.byte	0x00, 0xf4, 0x21, 0x00


	//----- nvinfo : EIATTR_KPARAM_INFO
	.align		4
.L_27:
        /*0088*/ 	.byte	0x04, 0x17
        /*008a*/ 	.short	(.L_29 - .L_28)
.L_28:
        /*008c*/ 	.word	0x00000000
        /*0090*/ 	.short	0x0000
        /*0092*/ 	.short	0x0000
        /*0094*/ 	.byte	0x00, 0xf4, 0x21, 0x00


	//----- nvinfo : EIATTR_SPARSE_MMA_MASK
	.align		4
.L_29:
        /*0098*/ 	.byte	0x03, 0x50
        /*009a*/ 	.short	0x0000


	//----- nvinfo : EIATTR_MAXREG_COUNT
	.align		4
        /*009c*/ 	.byte	0x03, 0x1b
        /*009e*/ 	.short	0x00ff


	//----- nvinfo : EIATTR_EXIT_INSTR_OFFSETS
	.align		4
        /*00a0*/ 	.byte	0x04, 0x1c
        /*00a2*/ 	.short	(.L_31 - .L_30)


	//   ....[0]....
.L_30:
        /*00a4*/ 	.word	0x000004f0


	//   ....[1]....
        /*00a8*/ 	.word	0x00000510


	//----- nvinfo : EIATTR_REQNTID
	.align		4
.L_31:
        /*00ac*/ 	.byte	0x04, 0x10
        /*00ae*/ 	.short	(.L_33 - .L_32)
.L_32:
        /*00b0*/ 	.word	0x00000080
        /*00b4*/ 	.word	0x00000001
        /*00b8*/ 	.word	0x00000001


	//----- nvinfo : EIATTR_CBANK_PARAM_SIZE
	.align		4
.L_33:
        /*00bc*/ 	.byte	0x03, 0x19
        /*00be*/ 	.short	0x0044


	//----- nvinfo : EIATTR_PARAM_CBANK
	.align		4
        /*00c0*/ 	.byte	0x04, 0x0a
        /*00c2*/ 	.short	(.L_35 - .L_34)
	.align		4
.L_34:
        /*00c4*/ 	.word	index@(.nv.constant0.triton_poi_fused__native_batch_norm_legit_no_training_add_relu_14)
        /*00c8*/ 	.short	0x0210
        /*00ca*/ 	.short	0x0044


	//----- nvinfo : EIATTR_SW_WAR
	.align		4
.L_35:
        /*00cc*/ 	.byte	0x04, 0x36
        /*00ce*/ 	.short	(.L_37 - .L_36)
.L_36:
        /*00d0*/ 	.word	0x00000008
.L_37:


//--------------------- .nv.callgraph             --------------------------
	.section	.nv.callgraph,"",@"SHT_CUDA_CALLGRAPH"
	.align	4
	.sectionentsize	8
	.align		4
        /*0000*/ 	.word	0x00000000
	.align		4
        /*0004*/ 	.word	0xffffffff
	.align		4
        /*0008*/ 	.word	0x00000000
	.align		4
        /*000c*/ 	.word	0xfffffffe
	.align		4
        /*0010*/ 	.word	0x00000000
	.align		4
        /*0014*/ 	.word	0xfffffffd
	.align		4
        /*0018*/ 	.word	0x00000000
	.align		4
        /*001c*/ 	.word	0xfffffffc


//--------------------- .nv.constant4             --------------------------
	.section	.nv.constant4,"a",@progbits
	.align	8
	.align		8
.nv.constant4:
        /*0000*/ 	.dword	_$_str
	.align		8
        /*0008*/ 	.dword	_$_str_$_2


//--------------------- .text.triton_poi_fused__native_batch_norm_legit_no_training_add_relu_14 --------------------------
	.section	.text.triton_poi_fused__native_batch_norm_legit_no_training_add_relu_14,"ax",@progbits
	.align	128
        .global         triton_poi_fused__native_batch_norm_legit_no_training_add_relu_14
        .type           triton_poi_fused__native_batch_norm_legit_no_training_add_relu_14,@function
        .size           triton_poi_fused__native_batch_norm_legit_no_training_add_relu_14,(.L_x_1 - triton_poi_fused__native_batch_norm_legit_no_training_add_relu_14)
        .other          triton_poi_fused__native_batch_norm_legit_no_training_add_relu_14,@"STO_CUDA_ENTRY STV_DEFAULT"
triton_poi_fused__native_batch_norm_legit_no_training_add_relu_14:
.text.triton_poi_fused__native_batch_norm_legit_no_training_add_relu_14:
[----:B------:R-:W0:Y:S01]  /*0000*/  LDC R1, c[0x0][0x28] ;  /* 0x00000a00ff017b82 */ /* 0x000e220000000800 */
[----:B------:R-:W1:Y:S07]  /*0010*/  S2R R0, SR_TID.X ;  /* 0x0000000000007919 */ /* 0x000e6e0000002100 */
[----:B------:R-:W2:Y:S01]  /*0020*/  LDC.64 R2, c[0x0][0x230] ;  /* 0x00008c00ff027b82 */ /* 0x000ea20000000a00 */
[----:B------:R-:W-:Y:S01]  /*0030*/  CS2R R10, SRZ ;  /* 0x00000000000a7805 */ /* 0x000fe2000001ff00 */
[----:B------:R-:W-:Y:S01]  /*0040*/  ULDC.64 UR4, c[0x0][0x208] ;  /* 0x0000820000047ab9 */ /* 0x000fe20000000a00 */
[----:B------:R-:W3:Y:S05]  /*0050*/  S2R R7, SR_CTAID.X ;  /* 0x0000000000077919 */ /* 0x000eea0000002500 */
[----:B------:R-:W4:Y:S08]  /*0060*/  LDC.64 R22, c[0x0][0x218] ;  /* 0x00008600ff167b82 */ /* 0x000f300000000a00 */
[----:B------:R-:W5:Y:S08]  /*0070*/  LDC.64 R24, c[0x0][0x220] ;  /* 0x00008800ff187b82 */ /* 0x000f700000000a00 */
[----:B------:R-:W5:Y:S01]  /*0080*/  LDC.64 R20, c[0x0][0x228] ;  /* 0x00008a00ff147b82 */ /* 0x000f620000000a00 */
[----:B-1----:R-:W-:-:S07]  /*0090*/  SHF.L.U32 R0, R0, 0x1, RZ ;  /* 0x0000000100007819 */ /* 0x002fce00000006ff */
[----:B------:R-:W1:Y:S01]  /*00a0*/  LDC.64 R18, c[0x0][0x238] ;  /* 0x00008e00ff127b82 */ /* 0x000e620000000a00 */
[----:B---3--:R-:W-:Y:S02]  /*00b0*/  SHF.R.S32.HI R5, RZ, 0x17, R7 ;  /* 0x00000017ff057819 */ /* 0x008fe40000011407 */
[----:B------:R-:W-:Y:S02]  /*00c0*/  LOP3.LUT R0, R0, 0xfe, RZ, 0xc0, !PT ;  /* 0x000000fe00007812 */ /* 0x000fe400078ec0ff */
[----:B------:R-:W-:-:S03]  /*00d0*/  SGXT R5, R5, 0x1 ;  /* 0x000000010505781a */ /* 0x000fc60000000200 */
[----:B------:R-:W3:Y:S01]  /*00e0*/  LDC.64 R16, c[0x0][0x240] ;  /* 0x00009000ff107b82 */ /* 0x000ee20000000a00 */
[----:B------:R-:W-:-:S04]  /*00f0*/  LEA R0, R7, R0, 0x8 ;  /* 0x0000000007007211 */ /* 0x000fc800078e40ff */
[----:B------:R-:W-:Y:S02]  /*0100*/  LEA.HI R5, R5, R0, RZ, 0x7 ;  /* 0x0000000005057211 */ /* 0x000fe400078f38ff */
[----:B------:R-:W-:Y:S02]  /*0110*/  ISETP.GE.AND P0, PT, R0, 0x200, PT ;  /* 0x000002000000780c */ /* 0x000fe40003f06270 */
[----:B------:R-:W-:-:S04]  /*0120*/  LOP3.LUT R5, R5, 0xffffff80, RZ, 0xc0, !PT ;  /* 0xffffff8005057812 */ /* 0x000fc800078ec0ff */
[----:B------:R-:W-:Y:S02]  /*0130*/  IADD3 R14, R0, -R5, RZ ;  /* 0x80000005000e7210 */ /* 0x000fe40007ffe0ff */
[----:B------:R-:W1:Y:S03]  /*0140*/  LDC.64 R4, c[0x0][0x210] ;  /* 0x00008400ff047b82 */ /* 0x000e660000000a00 */
[----:B--2---:R-:W-:-:S05]  /*0150*/  IMAD.WIDE R2, R14, 0x4, R2 ;  /* 0x000000040e027825 */ /* 0x004fca00078e0202 */
[----:B------:R1:W2:Y:S01]  /*0160*/  @!P0 LDG.E.EL.64 R10, desc[UR4][R2.64] ;  /* 0x00000004020a8981 */ /* 0x0002a2000c2e1b00 */
[----:B------:R-:W-:Y:S02]  /*0170*/  CS2R R8, SRZ ;  /* 0x0000000000087805 */ /* 0x000fe4000001ff00 */
[----:B------:R-:W-:Y:S01]  /*0180*/  CS2R R6, SRZ ;  /* 0x0000000000067805 */ /* 0x000fe2000001ff00 */
[----:B----4-:R-:W-:-:S04]  /*0190*/  IMAD.WIDE R22, R0, 0x4, R22 ;  /* 0x0000000400167825 */ /* 0x010fc800078e0216 */
[----:B-----5:R-:W-:Y:S01]  /*01a0*/  IMAD.WIDE R24, R0, 0x4, R24 ;  /* 0x0000000400187825 */ /* 0x020fe200078e0218 */
[----:B------:R-:W-:Y:S01]  /*01b0*/  CS2R R12, SRZ ;  /* 0x00000000000c7805 */ /* 0x000fe2000001ff00 */
[----:B------:R-:W4:Y:S04]  /*01c0*/  @!P0 LDG.E.64 R8, desc[UR4][R22.64] ;  /* 0x0000000416088981 */ /* 0x000f28000c1e1b00 */
[----:B------:R-:W4:Y:S01]  /*01d0*/  @!P0 LDG.E.64 R6, desc[UR4][R24.64] ;  /* 0x0000000418068981 */ /* 0x000f22000c1e1b00 */
[----:B0-----:R-:W-:-:S04]  /*01e0*/  IMAD.WIDE R20, R14, 0x4, R20 ;  /* 0x000000040e147825 */ /* 0x001fc800078e0214 */
[----:B-1----:R-:W-:Y:S01]  /*01f0*/  IMAD.WIDE R2, R0, 0x4, R4 ;  /* 0x0000000400027825 */ /* 0x002fe200078e0204 */
[----:B------:R-:W-:-:S04]  /*0200*/  CS2R R4, SRZ ;  /* 0x0000000000047805 */ /* 0x000fc8000001ff00 */
[----:B------:R-:W5:Y:S01]  /*0210*/  @!P0 LDG.E.64 R12, desc[UR4][R2.64] ;  /* 0x00000004020c8981 */ /* 0x000f62000c1e1b00 */
[----:B------:R-:W-:-:S03]  /*0220*/  IMAD.WIDE R18, R14, 0x4, R18 ;  /* 0x000000040e127825 */ /* 0x000fc600078e0212 */
[----:B------:R-:W5:Y:S01]  /*0230*/  @!P0 LDG.E.EL.64 R4, desc[UR4][R20.64] ;  /* 0x0000000414048981 */ /* 0x000f62000c2e1b00 */
[----:B---3--:R-:W-:Y:S01]  /*0240*/  IMAD.WIDE R26, R14, 0x4, R16 ;  /* 0x000000040e1a7825 */ /* 0x008fe200078e0210 */
[----:B------:R-:W-:Y:S02]  /*0250*/  CS2R R16, SRZ ;  /* 0x0000000000107805 */ /* 0x000fe4000001ff00 */
[----:B------:R-:W-:-:S04]  /*0260*/  CS2R R14, SRZ ;  /* 0x00000000000e7805 */ /* 0x000fc8000001ff00 */
[----:B------:R0:W3:Y:S04]  /*0270*/  @!P0 LDG.E.EL.64 R16, desc[UR4][R18.64] ;  /* 0x0000000412108981 */ /* 0x0000e8000c2e1b00 */
[----:B------:R-:W3:Y:S01]  /*0280*/  @!P0 LDG.E.EL.64 R14, desc[UR4][R26.64] ;  /* 0x000000041a0e8981 */ /* 0x000ee2000c2e1b00 */
[----:B0-----:R-:W-:Y:S01]  /*0290*/  HFMA2.MMA R18, -RZ, RZ, 1.625, 0 ;  /* 0x3e800000ff127435 */ /* 0x001fe200000001ff */
[----:B--2---:R-:W-:Y:S01]  /*02a0*/  FADD R10, R10, 9.9999997473787516356e-06 ;  /* 0x3727c5ac0a0a7421 */ /* 0x004fe20000000000 */
[----:B------:R-:W-:-:S03]  /*02b0*/  FADD R11, R11, 9.9999997473787516356e-06 ;  /* 0x3727c5ac0b0b7421 */ /* 0x000fc60000000000 */
[----:B------:R-:W0:Y:S08]  /*02c0*/  MUFU.SQRT R22, R10 ;  /* 0x0000000a00167308 */ /* 0x000e300000002000 */
[----:B------:R1:W2:Y:S01]  /*02d0*/  MUFU.SQRT R23, R11 ;  /* 0x0000000b00177308 */ /* 0x0002a20000002000 */
[C---:B0-----:R-:W-:Y:S02]  /*02e0*/  FSETP.GT.AND P1, PT, R22.reuse, 8.50705917302346158658e+37, PT ;  /* 0x7e8000001600780b */ /* 0x041fe40003f24000 */
[----:B------:R-:W-:Y:S01]  /*02f0*/  FSETP.GEU.AND P3, PT, R22, 1.175494350822287508e-38, PT ;  /* 0x008000001600780b */ /* 0x000fe20003f6e000 */
[----:B----4-:R-:W-:Y:S01]  /*0300*/  FADD R19, R6, R8 ;  /* 0x0000000806137221 */ /* 0x010fe20000000000 */
[----:B-1----:R-:W0:Y:S01]  /*0310*/  LDC.64 R10, c[0x0][0x248] ;  /* 0x00009200ff0a7b82 */ /* 0x002e220000000a00 */
[----:B--2---:R-:W-:-:S02]  /*0320*/  FSETP.GT.AND P2, PT, R23, 8.50705917302346158658e+37, PT ;  /* 0x7e8000001700780b */ /* 0x004fc40003f44000 */
[----:B------:R-:W-:-:S06]  /*0330*/  FSETP.GEU.AND P4, PT, R23, 1.175494350822287508e-38, PT ;  /* 0x008000001700780b */ /* 0x000fcc0003f8e000 */
[----:B------:R-:W-:-:S04]  /*0340*/  @P1 FMUL R22, R22, 0.25 ;  /* 0x3e80000016161820 */ /* 0x000fc80000400000 */
[----:B------:R-:W-:Y:S01]  /*0350*/  @!P3 FMUL R22, R22, 16777216 ;  /* 0x4b8000001616b820 */ /* 0x000fe20000400000 */
[----:B------:R-:W-:-:S04]  /*0360*/  @P2 FMUL R23, R23, 0.25 ;  /* 0x3e80000017172820 */ /* 0x000fc80000400000 */
[----:B------:R-:W-:Y:S01]  /*0370*/  @!P4 FMUL R23, R23, 16777216 ;  /* 0x4b8000001717c820 */ /* 0x000fe20000400000 */
[----:B------:R-:W1:Y:S01]  /*0380*/  MUFU.RCP R22, R22 ;  /* 0x0000001600167308 */ /* 0x000e620000001000 */
[----:B------:R-:W-:-:S07]  /*0390*/  FSEL R21, R18, 1, P1 ;  /* 0x3f80000012157808 */ /* 0x000fce0000800000 */
[----:B------:R-:W2:Y:S01]  /*03a0*/  MUFU.RCP R23, R23 ;  /* 0x0000001700177308 */ /* 0x000ea20000001000 */
[----:B------:R-:W-:Y:S01]  /*03b0*/  FSEL R18, R18, 1, P2 ;  /* 0x3f80000012127808 */ /* 0x000fe20001000000 */
[----:B------:R-:W-:Y:S01]  /*03c0*/  FADD R6, R7, R9 ;  /* 0x0000000907067221 */ /* 0x000fe20000000000 */
[----:B------:R-:W-:Y:S01]  /*03d0*/  @!P3 FMUL R21, R21, 16777216 ;  /* 0x4b8000001515b820 */ /* 0x000fe20000400000 */
[----:B-----5:R-:W-:Y:S02]  /*03e0*/  FADD R12, R19, R12 ;  /* 0x0000000c130c7221 */ /* 0x020fe40000000000 */
[----:B------:R-:W-:Y:S01]  /*03f0*/  @!P4 FMUL R18, R18, 16777216 ;  /* 0x4b8000001212c820 */ /* 0x000fe20000400000 */
[----:B------:R-:W-:Y:S01]  /*0400*/  FADD R13, R6, R13 ;  /* 0x0000000d060d7221 */ /* 0x000fe20000000000 */
[----:B-1----:R-:W-:Y:S01]  /*0410*/  FMUL R21, R22, R21 ;  /* 0x0000001516157220 */ /* 0x002fe20000400000 */
[----:B------:R-:W-:Y:S02]  /*0420*/  FADD R4, R12, -R4 ;  /* 0x800000040c047221 */ /* 0x000fe40000000000 */
[----:B------:R-:W-:Y:S01]  /*0430*/  FADD R5, R13, -R5 ;  /* 0x800000050d057221 */ /* 0x000fe20000000000 */
[----:B--2---:R-:W-:Y:S01]  /*0440*/  FMUL R18, R23, R18 ;  /* 0x0000001217127220 */ /* 0x004fe20000400000 */
[----:B------:R-:W-:-:S03]  /*0450*/  FMUL R21, R4, R21 ;  /* 0x0000001504157220 */ /* 0x000fc60000400000 */
[----:B------:R-:W-:Y:S01]  /*0460*/  FMUL R18, R5, R18 ;  /* 0x0000001205127220 */ /* 0x000fe20000400000 */
[----:B---3--:R-:W-:-:S03]  /*0470*/  FFMA R14, R21, R16, R14 ;  /* 0x00000010150e7223 */ /* 0x008fc6000000000e */
[----:B------:R-:W-:Y:S01]  /*0480*/  FFMA R15, R18, R17, R15 ;  /* 0x00000011120f7223 */ /* 0x000fe2000000000f */
[----:B------:R0:W-:Y:S01]  /*0490*/  @!P0 STG.E.64 desc[UR4][R2.64], R12 ;  /* 0x0000000c02008986 */ /* 0x0001e2000c101b04 */
[----:B------:R-:W-:-:S03]  /*04a0*/  FSETP.GEU.AND P1, PT, R14, RZ, PT ;  /* 0x000000ff0e00720b */ /* 0x000fc60003f2e000 */
[C---:B------:R-:W-:Y:S01]  /*04b0*/  FSETP.GEU.AND P2, PT, R15.reuse, RZ, PT ;  /* 0x000000ff0f00720b */ /* 0x040fe20003f4e000 */
[----:B0-----:R-:W-:Y:S01]  /*04c0*/  IMAD.WIDE R10, R0, 0x4, R10 ;  /* 0x00000004000a7825 */ /* 0x001fe200078e020a */
[----:B------:R-:W-:Y:S02]  /*04d0*/  FSEL R14, R14, RZ, P1 ;  /* 0x000000ff0e0e7208 */ /* 0x000fe40000800000 */
[----:B------:R-:W-:Y:S01]  /*04e0*/  FSEL R15, R15, RZ, P2 ;  /* 0x000000ff0f0f7208 */ /* 0x000fe20001000000 */
[----:B------:R-:W-:Y:S08]  /*04f0*/  @P0 EXIT ;  /* 0x000000000000094d */ /* 0x000ff00003800000 */
[----:B------:R-:W-:Y:S01]  /*0500*/  STG.E.64 desc[UR4][R10.64], R14 ;  /* 0x0000000e0a007986 */ /* 0x000fe2000c101b04 */
[----:B------:R-:W-:Y:S05]  /*0510*/  EXIT ;  /* 0x000000000000794d */ /* 0x000fea0003800000 */
.L_x_0:
[----:B------:R-:W-:-:S00]  /*0520*/  BRA `(.L_x_0) ;  /* 0xfffffffc00fc7947 */ /* 0x000fc0000383ffff */
[----:B------:R-:W-:-:S00]  /*0530*/  NOP ;  /* 0x0000000000007918 */ /* 0x000fc00000000000 */
        /* <DEDUP_REMOVED lines=12> */
.L_x_1:


//--------------------- .nv.global.init           --------------------------
	.section	.nv.global.init,"aw",@progbits
.nv.global.init:
	.type		_$_str,@object
	.size		_$_str,(_$_str_$_2 - _$_str)
_$_str:
        /*0000*/ 	.byte	0x5f, 0x5f, 0x43, 0x55, 0x44, 0x41, 0x5f, 0x46, 0x54, 0x5a, 0x00
	.type		_$_str_$_2,@object
	.size		_$_str_$_2,(.L_1 - _$_str_$_2)
_$_str_$_2:
        /*000b*/ 	.byte	0x5f, 0x5f, 0x43, 0x55, 0x44, 0x41, 0x5f, 0x50, 0x52, 0x45, 0x43, 0x5f, 0x53, 0x51, 0x52, 0x54
        /*001b*/ 	.byte	0x00
.L_1:


//--------------------- .nv.constant0.triton_poi_fused__native_batch_norm_legit_no_training_add_relu_14 --------------------------
	.section	.nv.constant0.triton_poi_fused__native_batch_norm_legit_no_training_add_relu_14,"a",@progbits
	.sectionflags	@""
	.align	4
.nv.constant0.triton_poi_fused__native_batch_norm_legit_no_training_add_relu_14:
	.zero		596
